//
// Generated by NVIDIA NVVM Compiler
//
// Compiler Build ID: CL-36424714
// Cuda compilation tools, release 13.0, V13.0.88
// Based on NVVM 20.0.0
//

.version 9.0
.target sm_100
.address_size 64

	// .globl	_Z9matrixMulPfS_S_i
// _ZZ9matrixMulPfS_S_iE2As has been demoted
// _ZZ9matrixMulPfS_S_iE2Bs has been demoted

.visible .entry _Z9matrixMulPfS_S_i(
	.param .u64 .ptr .align 1 _Z9matrixMulPfS_S_i_param_0,
	.param .u64 .ptr .align 1 _Z9matrixMulPfS_S_i_param_1,
	.param .u64 .ptr .align 1 _Z9matrixMulPfS_S_i_param_2,
	.param .u32 _Z9matrixMulPfS_S_i_param_3
)
{
	.reg .pred 	%p<7>;
	.reg .b32 	%r<74>;
	.reg .b32 	%f<365>;
	.reg .b64 	%rd<46>;
	// demoted variable
	.shared .align 4 .b8 _ZZ9matrixMulPfS_S_iE2As[1024];
	// demoted variable
	.shared .align 4 .b8 _ZZ9matrixMulPfS_S_iE2Bs[1024];
	ld.param.u64 	%rd2, [_Z9matrixMulPfS_S_i_param_0];
	ld.param.u32 	%r21, [_Z9matrixMulPfS_S_i_param_3];
	setp.lt.s32 	%p1, %r21, 1;
	@%p1 bra 	$L__BB0_9;
	cvta.to.global.u64 	%rd5, %rd2;
	mov.u32 	%r23, %tid.y;
	mov.u32 	%r24, %tid.x;
	mov.u32 	%r25, %ctaid.y;
	mul.lo.s32 	%r1, %r21, %r25;
	shl.b32 	%r26, %r23, 6;
	mov.u32 	%r27, _ZZ9matrixMulPfS_S_iE2As;
	add.s32 	%r2, %r27, %r26;
	mov.u32 	%r3, %ctaid.x;
	mov.u32 	%r28, _ZZ9matrixMulPfS_S_iE2Bs;
	add.s32 	%r29, %r28, %r26;
	shl.b32 	%r30, %r24, 2;
	add.s32 	%r4, %r29, %r30;
	add.s32 	%r31, %r1, %r24;
	mul.wide.u32 	%rd6, %r31, 4;
	add.s64 	%rd1, %rd5, %rd6;
	add.s32 	%r5, %r21, -1;
	shr.u32 	%r32, %r5, 4;
	add.s32 	%r6, %r32, 1;
	setp.lt.u32 	%p2, %r21, 49;
	mov.b32 	%r72, 0;
	@%p2 bra 	$L__BB0_4;
	and.b32  	%r35, %r6, 536870908;
	neg.s32 	%r67, %r35;
	mov.b32 	%r72, 0;
	mov.b32 	%r70, 512;
	cvt.u64.u32 	%rd15, %r3;
	mov.u32 	%r68, %r1;
	mov.u32 	%r69, %r3;
$L__BB0_3:
	.pragma "nounroll";
	ld.param.u64 	%rd43, [_Z9matrixMulPfS_S_i_param_2];
	ld.param.u64 	%rd40, [_Z9matrixMulPfS_S_i_param_1];
	add.s32 	%r36, %r70, -512;
	cvta.to.global.u64 	%rd7, %rd40;
	mul.wide.u32 	%rd8, %r68, 4;
	add.s64 	%rd9, %rd7, %rd8;
	ld.global.f32 	%f1, [%rd9];
	add.s32 	%r39, %r2, %r30;
	st.shared.f32 	[%r39], %f1;
	cvta.to.global.u64 	%rd10, %rd43;
	mul.wide.u32 	%rd11, %r69, 4;
	add.s64 	%rd12, %rd10, %rd11;
	ld.global.f32 	%f2, [%rd12];
	st.shared.f32 	[%r4], %f2;
	bar.sync 	0;
	ld.shared.f32 	%f3, [%r2];
	add.s32 	%r41, %r28, %r30;
	ld.shared.f32 	%f4, [%r41];
	fma.rn.f32 	%f5, %f3, %f4, 0f00000000;
	ld.shared.f32 	%f6, [%r2+4];
	ld.shared.f32 	%f7, [%r41+64];
	fma.rn.f32 	%f8, %f6, %f7, %f5;
	ld.shared.f32 	%f9, [%r2+8];
	ld.shared.f32 	%f10, [%r41+128];
	fma.rn.f32 	%f11, %f9, %f10, %f8;
	ld.shared.f32 	%f12, [%r2+12];
	ld.shared.f32 	%f13, [%r41+192];
	fma.rn.f32 	%f14, %f12, %f13, %f11;
	ld.shared.f32 	%f15, [%r2+16];
	ld.shared.f32 	%f16, [%r41+256];
	fma.rn.f32 	%f17, %f15, %f16, %f14;
	ld.shared.f32 	%f18, [%r2+20];
	ld.shared.f32 	%f19, [%r41+320];
	fma.rn.f32 	%f20, %f18, %f19, %f17;
	ld.shared.f32 	%f21, [%r2+24];
	ld.shared.f32 	%f22, [%r41+384];
	fma.rn.f32 	%f23, %f21, %f22, %f20;
	ld.shared.f32 	%f24, [%r2+28];
	ld.shared.f32 	%f25, [%r41+448];
	fma.rn.f32 	%f26, %f24, %f25, %f23;
	ld.shared.f32 	%f27, [%r2+32];
	ld.shared.f32 	%f28, [%r41+512];
	fma.rn.f32 	%f29, %f27, %f28, %f26;
	ld.shared.f32 	%f30, [%r2+36];
	ld.shared.f32 	%f31, [%r41+576];
	fma.rn.f32 	%f32, %f30, %f31, %f29;
	ld.shared.f32 	%f33, [%r2+40];
	ld.shared.f32 	%f34, [%r41+640];
	fma.rn.f32 	%f35, %f33, %f34, %f32;
	ld.shared.f32 	%f36, [%r2+44];
	ld.shared.f32 	%f37, [%r41+704];
	fma.rn.f32 	%f38, %f36, %f37, %f35;
	ld.shared.f32 	%f39, [%r2+48];
	ld.shared.f32 	%f40, [%r41+768];
	fma.rn.f32 	%f41, %f39, %f40, %f38;
	ld.shared.f32 	%f42, [%r2+52];
	ld.shared.f32 	%f43, [%r41+832];
	fma.rn.f32 	%f44, %f42, %f43, %f41;
	ld.shared.f32 	%f45, [%r2+56];
	ld.shared.f32 	%f46, [%r41+896];
	fma.rn.f32 	%f47, %f45, %f46, %f44;
	ld.shared.f32 	%f48, [%r2+60];
	ld.shared.f32 	%f49, [%r41+960];
	fma.rn.f32 	%f50, %f48, %f49, %f47;
	bar.sync 	0;
	ld.global.f32 	%f51, [%rd1];
	add.f32 	%f52, %f50, %f51;
	st.global.f32 	[%rd1], %f52;
	add.s32 	%r42, %r68, 256;
	mul.wide.u32 	%rd13, %r42, 4;
	add.s64 	%rd14, %rd7, %rd13;
	ld.global.f32 	%f53, [%rd14];
	st.shared.f32 	[%r39], %f53;
	cvt.u64.u32 	%rd16, %r36;
	add.s64 	%rd17, %rd16, %rd15;
	shl.b64 	%rd18, %rd17, 2;
	add.s64 	%rd19, %rd10, %rd18;
	ld.global.f32 	%f54, [%rd19+1024];
	st.shared.f32 	[%r4], %f54;
	bar.sync 	0;
	ld.shared.f32 	%f55, [%r2];
	ld.shared.f32 	%f56, [%r41];
	fma.rn.f32 	%f57, %f55, %f56, 0f00000000;
	ld.shared.f32 	%f58, [%r2+4];
	ld.shared.f32 	%f59, [%r41+64];
	fma.rn.f32 	%f60, %f58, %f59, %f57;
	ld.shared.f32 	%f61, [%r2+8];
	ld.shared.f32 	%f62, [%r41+128];
	fma.rn.f32 	%f63, %f61, %f62, %f60;
	ld.shared.f32 	%f64, [%r2+12];
	ld.shared.f32 	%f65, [%r41+192];
	fma.rn.f32 	%f66, %f64, %f65, %f63;
	ld.shared.f32 	%f67, [%r2+16];
	ld.shared.f32 	%f68, [%r41+256];
	fma.rn.f32 	%f69, %f67, %f68, %f66;
	ld.shared.f32 	%f70, [%r2+20];
	ld.shared.f32 	%f71, [%r41+320];
	fma.rn.f32 	%f72, %f70, %f71, %f69;
	ld.shared.f32 	%f73, [%r2+24];
	ld.shared.f32 	%f74, [%r41+384];
	fma.rn.f32 	%f75, %f73, %f74, %f72;
	ld.shared.f32 	%f76, [%r2+28];
	ld.shared.f32 	%f77, [%r41+448];
	fma.rn.f32 	%f78, %f76, %f77, %f75;
	ld.shared.f32 	%f79, [%r2+32];
	ld.shared.f32 	%f80, [%r41+512];
	fma.rn.f32 	%f81, %f79, %f80, %f78;
	ld.shared.f32 	%f82, [%r2+36];
	ld.shared.f32 	%f83, [%r41+576];
	fma.rn.f32 	%f84, %f82, %f83, %f81;
	ld.shared.f32 	%f85, [%r2+40];
	ld.shared.f32 	%f86, [%r41+640];
	fma.rn.f32 	%f87, %f85, %f86, %f84;
	ld.shared.f32 	%f88, [%r2+44];
	ld.shared.f32 	%f89, [%r41+704];
	fma.rn.f32 	%f90, %f88, %f89, %f87;
	ld.shared.f32 	%f91, [%r2+48];
	ld.shared.f32 	%f92, [%r41+768];
	fma.rn.f32 	%f93, %f91, %f92, %f90;
	ld.shared.f32 	%f94, [%r2+52];
	ld.shared.f32 	%f95, [%r41+832];
	fma.rn.f32 	%f96, %f94, %f95, %f93;
	ld.shared.f32 	%f97, [%r2+56];
	ld.shared.f32 	%f98, [%r41+896];
	fma.rn.f32 	%f99, %f97, %f98, %f96;
	ld.shared.f32 	%f100, [%r2+60];
	ld.shared.f32 	%f101, [%r41+960];
	fma.rn.f32 	%f102, %f100, %f101, %f99;
	bar.sync 	0;
	ld.global.f32 	%f103, [%rd1];
	add.f32 	%f104, %f102, %f103;
	st.global.f32 	[%rd1], %f104;
	add.s32 	%r43, %r68, 512;
	mul.wide.u32 	%rd20, %r43, 4;
	add.s64 	%rd21, %rd7, %rd20;
	ld.global.f32 	%f105, [%rd21];
	st.shared.f32 	[%r39], %f105;
	ld.global.f32 	%f106, [%rd19+2048];
	st.shared.f32 	[%r4], %f106;
	bar.sync 	0;
	ld.shared.f32 	%f107, [%r2];
	ld.shared.f32 	%f108, [%r41];
	fma.rn.f32 	%f109, %f107, %f108, 0f00000000;
	ld.shared.f32 	%f110, [%r2+4];
	ld.shared.f32 	%f111, [%r41+64];
	fma.rn.f32 	%f112, %f110, %f111, %f109;
	ld.shared.f32 	%f113, [%r2+8];
	ld.shared.f32 	%f114, [%r41+128];
	fma.rn.f32 	%f115, %f113, %f114, %f112;
	ld.shared.f32 	%f116, [%r2+12];
	ld.shared.f32 	%f117, [%r41+192];
	fma.rn.f32 	%f118, %f116, %f117, %f115;
	ld.shared.f32 	%f119, [%r2+16];
	ld.shared.f32 	%f120, [%r41+256];
	fma.rn.f32 	%f121, %f119, %f120, %f118;
	ld.shared.f32 	%f122, [%r2+20];
	ld.shared.f32 	%f123, [%r41+320];
	fma.rn.f32 	%f124, %f122, %f123, %f121;
	ld.shared.f32 	%f125, [%r2+24];
	ld.shared.f32 	%f126, [%r41+384];
	fma.rn.f32 	%f127, %f125, %f126, %f124;
	ld.shared.f32 	%f128, [%r2+28];
	ld.shared.f32 	%f129, [%r41+448];
	fma.rn.f32 	%f130, %f128, %f129, %f127;
	ld.shared.f32 	%f131, [%r2+32];
	ld.shared.f32 	%f132, [%r41+512];
	fma.rn.f32 	%f133, %f131, %f132, %f130;
	ld.shared.f32 	%f134, [%r2+36];
	ld.shared.f32 	%f135, [%r41+576];
	fma.rn.f32 	%f136, %f134, %f135, %f133;
	ld.shared.f32 	%f137, [%r2+40];
	ld.shared.f32 	%f138, [%r41+640];
	fma.rn.f32 	%f139, %f137, %f138, %f136;
	ld.shared.f32 	%f140, [%r2+44];
	ld.shared.f32 	%f141, [%r41+704];
	fma.rn.f32 	%f142, %f140, %f141, %f139;
	ld.shared.f32 	%f143, [%r2+48];
	ld.shared.f32 	%f144, [%r41+768];
	fma.rn.f32 	%f145, %f143, %f144, %f142;
	ld.shared.f32 	%f146, [%r2+52];
	ld.shared.f32 	%f147, [%r41+832];
	fma.rn.f32 	%f148, %f146, %f147, %f145;
	ld.shared.f32 	%f149, [%r2+56];
	ld.shared.f32 	%f150, [%r41+896];
	fma.rn.f32 	%f151, %f149, %f150, %f148;
	ld.shared.f32 	%f152, [%r2+60];
	ld.shared.f32 	%f153, [%r41+960];
	fma.rn.f32 	%f154, %f152, %f153, %f151;
	bar.sync 	0;
	ld.global.f32 	%f155, [%rd1];
	add.f32 	%f156, %f154, %f155;
	st.global.f32 	[%rd1], %f156;
	add.s32 	%r44, %r68, 768;
	mul.wide.u32 	%rd22, %r44, 4;
	add.s64 	%rd23, %rd7, %rd22;
	ld.global.f32 	%f157, [%rd23];
	st.shared.f32 	[%r39], %f157;
	ld.global.f32 	%f158, [%rd19+3072];
	st.shared.f32 	[%r4], %f158;
	bar.sync 	0;
	ld.shared.f32 	%f159, [%r2];
	ld.shared.f32 	%f160, [%r41];
	fma.rn.f32 	%f161, %f159, %f160, 0f00000000;
	ld.shared.f32 	%f162, [%r2+4];
	ld.shared.f32 	%f163, [%r41+64];
	fma.rn.f32 	%f164, %f162, %f163, %f161;
	ld.shared.f32 	%f165, [%r2+8];
	ld.shared.f32 	%f166, [%r41+128];
	fma.rn.f32 	%f167, %f165, %f166, %f164;
	ld.shared.f32 	%f168, [%r2+12];
	ld.shared.f32 	%f169, [%r41+192];
	fma.rn.f32 	%f170, %f168, %f169, %f167;
	ld.shared.f32 	%f171, [%r2+16];
	ld.shared.f32 	%f172, [%r41+256];
	fma.rn.f32 	%f173, %f171, %f172, %f170;
	ld.shared.f32 	%f174, [%r2+20];
	ld.shared.f32 	%f175, [%r41+320];
	fma.rn.f32 	%f176, %f174, %f175, %f173;
	ld.shared.f32 	%f177, [%r2+24];
	ld.shared.f32 	%f178, [%r41+384];
	fma.rn.f32 	%f179, %f177, %f178, %f176;
	ld.shared.f32 	%f180, [%r2+28];
	ld.shared.f32 	%f181, [%r41+448];
	fma.rn.f32 	%f182, %f180, %f181, %f179;
	ld.shared.f32 	%f183, [%r2+32];
	ld.shared.f32 	%f184, [%r41+512];
	fma.rn.f32 	%f185, %f183, %f184, %f182;
	ld.shared.f32 	%f186, [%r2+36];
	ld.shared.f32 	%f187, [%r41+576];
	fma.rn.f32 	%f188, %f186, %f187, %f185;
	ld.shared.f32 	%f189, [%r2+40];
	ld.shared.f32 	%f190, [%r41+640];
	fma.rn.f32 	%f191, %f189, %f190, %f188;
	ld.shared.f32 	%f192, [%r2+44];
	ld.shared.f32 	%f193, [%r41+704];
	fma.rn.f32 	%f194, %f192, %f193, %f191;
	ld.shared.f32 	%f195, [%r2+48];
	ld.shared.f32 	%f196, [%r41+768];
	fma.rn.f32 	%f197, %f195, %f196, %f194;
	ld.shared.f32 	%f198, [%r2+52];
	ld.shared.f32 	%f199, [%r41+832];
	fma.rn.f32 	%f200, %f198, %f199, %f197;
	ld.shared.f32 	%f201, [%r2+56];
	ld.shared.f32 	%f202, [%r41+896];
	fma.rn.f32 	%f203, %f201, %f202, %f200;
	ld.shared.f32 	%f204, [%r2+60];
	ld.shared.f32 	%f205, [%r41+960];
	fma.rn.f32 	%f206, %f204, %f205, %f203;
	bar.sync 	0;
	ld.global.f32 	%f207, [%rd1];
	add.f32 	%f208, %f206, %f207;
	st.global.f32 	[%rd1], %f208;
	add.s32 	%r72, %r72, 64;
	add.s32 	%r70, %r70, 1024;
	add.s32 	%r69, %r69, 1024;
	add.s32 	%r68, %r68, 1024;
	add.s32 	%r67, %r67, 4;
	setp.ne.s32 	%p3, %r67, 0;
	@%p3 bra 	$L__BB0_3;
$L__BB0_4:
	and.b32  	%r45, %r6, 3;
	setp.eq.s32 	%p4, %r45, 0;
	@%p4 bra 	$L__BB0_9;
	setp.eq.s32 	%p5, %r45, 1;
	@%p5 bra 	$L__BB0_7;
	ld.param.u64 	%rd44, [_Z9matrixMulPfS_S_i_param_2];
	ld.param.u64 	%rd41, [_Z9matrixMulPfS_S_i_param_1];
	shl.b32 	%r48, %r72, 4;
	add.s32 	%r49, %r48, %r1;
	cvta.to.global.u64 	%rd24, %rd41;
	mul.wide.u32 	%rd25, %r49, 4;
	add.s64 	%rd26, %rd24, %rd25;
	ld.global.f32 	%f209, [%rd26];
	add.s32 	%r52, %r2, %r30;
	st.shared.f32 	[%r52], %f209;
	add.s32 	%r53, %r48, %r3;
	cvta.to.global.u64 	%rd27, %rd44;
	mul.wide.u32 	%rd28, %r53, 4;
	add.s64 	%rd29, %rd27, %rd28;
	ld.global.f32 	%f210, [%rd29];
	st.shared.f32 	[%r4], %f210;
	bar.sync 	0;
	ld.shared.f32 	%f211, [%r2];
	add.s32 	%r55, %r28, %r30;
	ld.shared.f32 	%f212, [%r55];
	fma.rn.f32 	%f213, %f211, %f212, 0f00000000;
	ld.shared.f32 	%f214, [%r2+4];
	ld.shared.f32 	%f215, [%r55+64];
	fma.rn.f32 	%f216, %f214, %f215, %f213;
	ld.shared.f32 	%f217, [%r2+8];
	ld.shared.f32 	%f218, [%r55+128];
	fma.rn.f32 	%f219, %f217, %f218, %f216;
	ld.shared.f32 	%f220, [%r2+12];
	ld.shared.f32 	%f221, [%r55+192];
	fma.rn.f32 	%f222, %f220, %f221, %f219;
	ld.shared.f32 	%f223, [%r2+16];
	ld.shared.f32 	%f224, [%r55+256];
	fma.rn.f32 	%f225, %f223, %f224, %f222;
	ld.shared.f32 	%f226, [%r2+20];
	ld.shared.f32 	%f227, [%r55+320];
	fma.rn.f32 	%f228, %f226, %f227, %f225;
	ld.shared.f32 	%f229, [%r2+24];
	ld.shared.f32 	%f230, [%r55+384];
	fma.rn.f32 	%f231, %f229, %f230, %f228;
	ld.shared.f32 	%f232, [%r2+28];
	ld.shared.f32 	%f233, [%r55+448];
	fma.rn.f32 	%f234, %f232, %f233, %f231;
	ld.shared.f32 	%f235, [%r2+32];
	ld.shared.f32 	%f236, [%r55+512];
	fma.rn.f32 	%f237, %f235, %f236, %f234;
	ld.shared.f32 	%f238, [%r2+36];
	ld.shared.f32 	%f239, [%r55+576];
	fma.rn.f32 	%f240, %f238, %f239, %f237;
	ld.shared.f32 	%f241, [%r2+40];
	ld.shared.f32 	%f242, [%r55+640];
	fma.rn.f32 	%f243, %f241, %f242, %f240;
	ld.shared.f32 	%f244, [%r2+44];
	ld.shared.f32 	%f245, [%r55+704];
	fma.rn.f32 	%f246, %f244, %f245, %f243;
	ld.shared.f32 	%f247, [%r2+48];
	ld.shared.f32 	%f248, [%r55+768];
	fma.rn.f32 	%f249, %f247, %f248, %f246;
	ld.shared.f32 	%f250, [%r2+52];
	ld.shared.f32 	%f251, [%r55+832];
	fma.rn.f32 	%f252, %f250, %f251, %f249;
	ld.shared.f32 	%f253, [%r2+56];
	ld.shared.f32 	%f254, [%r55+896];
	fma.rn.f32 	%f255, %f253, %f254, %f252;
	ld.shared.f32 	%f256, [%r2+60];
	ld.shared.f32 	%f257, [%r55+960];
	fma.rn.f32 	%f258, %f256, %f257, %f255;
	bar.sync 	0;
	ld.global.f32 	%f259, [%rd1];
	add.f32 	%f260, %f258, %f259;
	st.global.f32 	[%rd1], %f260;
	add.s32 	%r56, %r49, 256;
	mul.wide.u32 	%rd30, %r56, 4;
	add.s64 	%rd31, %rd24, %rd30;
	ld.global.f32 	%f261, [%rd31];
	st.shared.f32 	[%r52], %f261;
	add.s32 	%r57, %r53, 256;
	mul.wide.u32 	%rd32, %r57, 4;
	add.s64 	%rd33, %rd27, %rd32;
	ld.global.f32 	%f262, [%rd33];
	st.shared.f32 	[%r4], %f262;
	bar.sync 	0;
	ld.shared.f32 	%f263, [%r2];
	ld.shared.f32 	%f264, [%r55];
	fma.rn.f32 	%f265, %f263, %f264, 0f00000000;
	ld.shared.f32 	%f266, [%r2+4];
	ld.shared.f32 	%f267, [%r55+64];
	fma.rn.f32 	%f268, %f266, %f267, %f265;
	ld.shared.f32 	%f269, [%r2+8];
	ld.shared.f32 	%f270, [%r55+128];
	fma.rn.f32 	%f271, %f269, %f270, %f268;
	ld.shared.f32 	%f272, [%r2+12];
	ld.shared.f32 	%f273, [%r55+192];
	fma.rn.f32 	%f274, %f272, %f273, %f271;
	ld.shared.f32 	%f275, [%r2+16];
	ld.shared.f32 	%f276, [%r55+256];
	fma.rn.f32 	%f277, %f275, %f276, %f274;
	ld.shared.f32 	%f278, [%r2+20];
	ld.shared.f32 	%f279, [%r55+320];
	fma.rn.f32 	%f280, %f278, %f279, %f277;
	ld.shared.f32 	%f281, [%r2+24];
	ld.shared.f32 	%f282, [%r55+384];
	fma.rn.f32 	%f283, %f281, %f282, %f280;
	ld.shared.f32 	%f284, [%r2+28];
	ld.shared.f32 	%f285, [%r55+448];
	fma.rn.f32 	%f286, %f284, %f285, %f283;
	ld.shared.f32 	%f287, [%r2+32];
	ld.shared.f32 	%f288, [%r55+512];
	fma.rn.f32 	%f289, %f287, %f288, %f286;
	ld.shared.f32 	%f290, [%r2+36];
	ld.shared.f32 	%f291, [%r55+576];
	fma.rn.f32 	%f292, %f290, %f291, %f289;
	ld.shared.f32 	%f293, [%r2+40];
	ld.shared.f32 	%f294, [%r55+640];
	fma.rn.f32 	%f295, %f293, %f294, %f292;
	ld.shared.f32 	%f296, [%r2+44];
	ld.shared.f32 	%f297, [%r55+704];
	fma.rn.f32 	%f298, %f296, %f297, %f295;
	ld.shared.f32 	%f299, [%r2+48];
	ld.shared.f32 	%f300, [%r55+768];
	fma.rn.f32 	%f301, %f299, %f300, %f298;
	ld.shared.f32 	%f302, [%r2+52];
	ld.shared.f32 	%f303, [%r55+832];
	fma.rn.f32 	%f304, %f302, %f303, %f301;
	ld.shared.f32 	%f305, [%r2+56];
	ld.shared.f32 	%f306, [%r55+896];
	fma.rn.f32 	%f307, %f305, %f306, %f304;
	ld.shared.f32 	%f308, [%r2+60];
	ld.shared.f32 	%f309, [%r55+960];
	fma.rn.f32 	%f310, %f308, %f309, %f307;
	bar.sync 	0;
	ld.global.f32 	%f311, [%rd1];
	add.f32 	%f312, %f310, %f311;
	st.global.f32 	[%rd1], %f312;
	add.s32 	%r72, %r72, 32;
$L__BB0_7:
	and.b32  	%r58, %r5, 16;
	setp.ne.s32 	%p6, %r58, 0;
	@%p6 bra 	$L__BB0_9;
	ld.param.u64 	%rd45, [_Z9matrixMulPfS_S_i_param_2];
	ld.param.u64 	%rd42, [_Z9matrixMulPfS_S_i_param_1];
	shl.b32 	%r59, %r72, 4;
	add.s32 	%r60, %r59, %r1;
	cvta.to.global.u64 	%rd34, %rd42;
	mul.wide.u32 	%rd35, %r60, 4;
	add.s64 	%rd36, %rd34, %rd35;
	ld.global.f32 	%f313, [%rd36];
	add.s32 	%r63, %r2, %r30;
	st.shared.f32 	[%r63], %f313;
	add.s32 	%r64, %r59, %r3;
	cvta.to.global.u64 	%rd37, %rd45;
	mul.wide.u32 	%rd38, %r64, 4;
	add.s64 	%rd39, %rd37, %rd38;
	ld.global.f32 	%f314, [%rd39];
	st.shared.f32 	[%r4], %f314;
	bar.sync 	0;
	ld.shared.f32 	%f315, [%r2];
	add.s32 	%r66, %r28, %r30;
	ld.shared.f32 	%f316, [%r66];
	fma.rn.f32 	%f317, %f315, %f316, 0f00000000;
	ld.shared.f32 	%f318, [%r2+4];
	ld.shared.f32 	%f319, [%r66+64];
	fma.rn.f32 	%f320, %f318, %f319, %f317;
	ld.shared.f32 	%f321, [%r2+8];
	ld.shared.f32 	%f322, [%r66+128];
	fma.rn.f32 	%f323, %f321, %f322, %f320;
	ld.shared.f32 	%f324, [%r2+12];
	ld.shared.f32 	%f325, [%r66+192];
	fma.rn.f32 	%f326, %f324, %f325, %f323;
	ld.shared.f32 	%f327, [%r2+16];
	ld.shared.f32 	%f328, [%r66+256];
	fma.rn.f32 	%f329, %f327, %f328, %f326;
	ld.shared.f32 	%f330, [%r2+20];
	ld.shared.f32 	%f331, [%r66+320];
	fma.rn.f32 	%f332, %f330, %f331, %f329;
	ld.shared.f32 	%f333, [%r2+24];
	ld.shared.f32 	%f334, [%r66+384];
	fma.rn.f32 	%f335, %f333, %f334, %f332;
	ld.shared.f32 	%f336, [%r2+28];
	ld.shared.f32 	%f337, [%r66+448];
	fma.rn.f32 	%f338, %f336, %f337, %f335;
	ld.shared.f32 	%f339, [%r2+32];
	ld.shared.f32 	%f340, [%r66+512];
	fma.rn.f32 	%f341, %f339, %f340, %f338;
	ld.shared.f32 	%f342, [%r2+36];
	ld.shared.f32 	%f343, [%r66+576];
	fma.rn.f32 	%f344, %f342, %f343, %f341;
	ld.shared.f32 	%f345, [%r2+40];
	ld.shared.f32 	%f346, [%r66+640];
	fma.rn.f32 	%f347, %f345, %f346, %f344;
	ld.shared.f32 	%f348, [%r2+44];
	ld.shared.f32 	%f349, [%r66+704];
	fma.rn.f32 	%f350, %f348, %f349, %f347;
	ld.shared.f32 	%f351, [%r2+48];
	ld.shared.f32 	%f352, [%r66+768];
	fma.rn.f32 	%f353, %f351, %f352, %f350;
	ld.shared.f32 	%f354, [%r2+52];
	ld.shared.f32 	%f355, [%r66+832];
	fma.rn.f32 	%f356, %f354, %f355, %f353;
	ld.shared.f32 	%f357, [%r2+56];
	ld.shared.f32 	%f358, [%r66+896];
	fma.rn.f32 	%f359, %f357, %f358, %f356;
	ld.shared.f32 	%f360, [%r2+60];
	ld.shared.f32 	%f361, [%r66+960];
	fma.rn.f32 	%f362, %f360, %f361, %f359;
	bar.sync 	0;
	ld.global.f32 	%f363, [%rd1];
	add.f32 	%f364, %f362, %f363;
	st.global.f32 	[%rd1], %f364;
$L__BB0_9:
	ret;

}


// ===== COMPILED SASS (sm_100) =====

	.target	sm_100

	.elftype	@"ET_EXEC"


//--------------------- .note.nv.tkinfo           --------------------------
	.section	.note.nv.tkinfo,"",@"SHT_NOTE"
	.sectionflags	@"SHF_NOTE_NV_TKINFO"
	.tkinfo
        /*0018*/ 	.word	0x00000002
        /*0030*/ 	.string	""
        /*0030*/ 	.string	"ptxas"
        /*0030*/ 	.string	"Cuda compilation tools, release 13.0, V13.0.88"
        /*0030*/ 	.string	"Build cuda_13.0.r13.0/compiler.36424714_0"
        /*0030*/ 	.string	"-arch sm_100 -m 64 "



//--------------------- .note.nv.cuinfo           --------------------------
	.section	.note.nv.cuinfo,"",@"SHT_NOTE"
	.sectionflags	@"SHF_NOTE_NV_CUINFO"
        /*0018*/ 	.short	0x0002
        /*001a*/ 	.short	0x0064
        /*001c*/ 	.short	0x0082
	.zero		2


//--------------------- .nv.info                  --------------------------
	.section	.nv.info,"",@"SHT_CUDA_INFO"
	.align	4


	//----- nvinfo : EIATTR_REGCOUNT
	.align		4
        /*0000*/ 	.byte	0x04, 0x2f
        /*0002*/ 	.short	(.L_1 - .L_0)
	.align		4
.L_0:
        /*0004*/ 	.word	index@(_Z9matrixMulPfS_S_i)
        /*0008*/ 	.word	0x00000020


	//----- nvinfo : EIATTR_FRAME_SIZE
	.align		4
.L_1:
        /*000c*/ 	.byte	0x04, 0x11
        /*000e*/ 	.short	(.L_3 - .L_2)
	.align		4
.L_2:
        /*0010*/ 	.word	index@(_Z9matrixMulPfS_S_i)
        /*0014*/ 	.word	0x00000000


	//----- nvinfo : EIATTR_MIN_STACK_SIZE
	.align		4
.L_3:
        /*0018*/ 	.byte	0x04, 0x12
        /*001a*/ 	.short	(.L_5 - .L_4)
	.align		4
.L_4:
        /*001c*/ 	.word	index@(_Z9matrixMulPfS_S_i)
        /*0020*/ 	.word	0x00000000
.L_5:


//--------------------- .nv.compat                --------------------------
	.section	.nv.compat,"",@"SHT_CUDA_COMPAT_INFO"
	.align	4
        /*0000*/ 	.byte	0x02, 0x09, 0x00, 0x00, 0x02, 0x02, 0x01, 0x00, 0x02, 0x05, 0x05, 0x00, 0x03, 0x07, 0x01, 0x01
        /*0010*/ 	.byte	0x02, 0x03, 0x00, 0x00, 0x02, 0x06, 0x01, 0x00, 0x04, 0x0b, 0x08, 0x00, 0x09, 0x00, 0x00, 0x00
        /*0020*/ 	.byte	0x00, 0x00, 0x00, 0x00


//--------------------- .nv.info._Z9matrixMulPfS_S_i --------------------------
	.section	.nv.info._Z9matrixMulPfS_S_i,"",@"SHT_CUDA_INFO"
	.sectionflags	@""
	.align	4


	//----- nvinfo : EIATTR_CUDA_API_VERSION
	.align		4
        /*0000*/ 	.byte	0x04, 0x37
        /*0002*/ 	.short	(.L_7 - .L_6)
.L_6:
        /*0004*/ 	.word	0x00000082


	//----- nvinfo : EIATTR_KPARAM_INFO
	.align		4
.L_7:
        /*0008*/ 	.byte	0x04, 0x17
        /*000a*/ 	.short	(.L_9 - .L_8)
.L_8:
        /*000c*/ 	.word	0x00000000
        /*0010*/ 	.short	0x0003
        /*0012*/ 	.short	0x0018
        /*0014*/ 	.byte	0x00, 0xf0, 0x11, 0x00


	//----- nvinfo : EIATTR_KPARAM_INFO
	.align		4
.L_9:
        /*0018*/ 	.byte	0x04, 0x17
        /*001a*/ 	.short	(.L_11 - .L_10)
.L_10:
        /*001c*/ 	.word	0x00000000
        /*0020*/ 	.short	0x0002
        /*0022*/ 	.short	0x0010
        /*0024*/ 	.byte	0x00, 0xf5, 0x21, 0x00


	//----- nvinfo : EIATTR_KPARAM_INFO
	.align		4
.L_11:
        /*0028*/ 	.byte	0x04, 0x17
        /*002a*/ 	.short	(.L_13 - .L_12)
.L_12:
        /*002c*/ 	.word	0x00000000
        /*0030*/ 	.short	0x0001
        /*0032*/ 	.short	0x0008
        /*0034*/ 	.byte	0x00, 0xf5, 0x21, 0x00


	//----- nvinfo : EIATTR_KPARAM_INFO
	.align		4
.L_13:
        /*0038*/ 	.byte	0x04, 0x17
        /*003a*/ 	.short	(.L_15 - .L_14)
.L_14:
        /*003c*/ 	.word	0x00000000
        /*0040*/ 	.short	0x0000
        /*0042*/ 	.short	0x0000
        /*0044*/ 	.byte	0x00, 0xf5, 0x21, 0x00


	//----- nvinfo : EIATTR_SPARSE_MMA_MASK
	.align		4
.L_15:
        /*0048*/ 	.byte	0x03, 0x50
        /*004a*/ 	.short	0x0000


	//----- nvinfo : EIATTR_MAXREG_COUNT
	.align		4
        /*004c*/ 	.byte	0x03, 0x1b
        /*004e*/ 	.short	0x00ff


	//----- nvinfo : EIATTR_NUM_BARRIERS
	.align		4
        /*0050*/ 	.byte	0x02, 0x4c
        /*0052*/ 	.byte	0x01
	.zero		1


	//----- nvinfo : EIATTR_MERCURY_ISA_VERSION
	.align		4
        /*0054*/ 	.byte	0x03, 0x5f
        /*0056*/ 	.short	0x0101


	//----- nvinfo : EIATTR_VRC_CTA_INIT_COUNT
	.align		4
        /*0058*/ 	.byte	0x02, 0x4a
	.zero		1
	.zero		1


	//----- nvinfo : EIATTR_EXIT_INSTR_OFFSETS
	.align		4
        /*005c*/ 	.byte	0x04, 0x1c
        /*005e*/ 	.short	(.L_17 - .L_16)


	//   ....[0]....
.L_16:
        /*0060*/ 	.word	0x00000030


	//   ....[1]....
        /*0064*/ 	.word	0x00000f00


	//   ....[2]....
        /*0068*/ 	.word	0x000015b0


	//   ....[3]....
        /*006c*/ 	.word	0x00001910


	//----- nvinfo : EIATTR_CBANK_PARAM_SIZE
	.align		4
.L_17:
        /*0070*/ 	.byte	0x03, 0x19
        /*0072*/ 	.short	0x001c


	//----- nvinfo : EIATTR_PARAM_CBANK
	.align		4
        /*0074*/ 	.byte	0x04, 0x0a
        /*0076*/ 	.short	(.L_19 - .L_18)
	.align		4
.L_18:
        /*0078*/ 	.word	index@(.nv.constant0._Z9matrixMulPfS_S_i)
        /*007c*/ 	.short	0x0380
        /*007e*/ 	.short	0x001c


	//----- nvinfo : EIATTR_SW_WAR
	.align		4
.L_19:
        /*0080*/ 	.byte	0x04, 0x36
        /*0082*/ 	.short	(.L_21 - .L_20)
.L_20:
        /*0084*/ 	.word	0x00000008
.L_21:


//--------------------- .nv.callgraph             --------------------------
	.section	.nv.callgraph,"",@"SHT_CUDA_CALLGRAPH"
	.align	4
	.sectionentsize	8
	.align		4
        /*0000*/ 	.word	0x00000000
	.align		4
        /*0004*/ 	.word	0xffffffff
	.align		4
        /*0008*/ 	.word	0x00000000
	.align		4
        /*000c*/ 	.word	0xfffffffe
	.align		4
        /*0010*/ 	.word	0x00000000
	.align		4
        /*0014*/ 	.word	0xfffffffd
	.align		4
        /*0018*/ 	.word	0x00000000
	.align		4
        /*001c*/ 	.word	0xfffffffc


//--------------------- .text._Z9matrixMulPfS_S_i --------------------------
	.section	.text._Z9matrixMulPfS_S_i,"ax",@progbits
	.align	128
        .global         _Z9matrixMulPfS_S_i
        .type           _Z9matrixMulPfS_S_i,@function
        .size           _Z9matrixMulPfS_S_i,(.L_x_4 - _Z9matrixMulPfS_S_i)
        .other          _Z9matrixMulPfS_S_i,@"STO_CUDA_ENTRY STV_DEFAULT"
_Z9matrixMulPfS_S_i:
.text._Z9matrixMulPfS_S_i:
[----:B------:R-:W-:Y:S08]  /*0000*/  LDC R1, c[0x0][0x37c] ;  /* 0x0000df00ff017b82 */ /* 0x000ff00000000800 */
[----:B------:R-:W0:Y:S02]  /*0010*/  LDC R5, c[0x0][0x398] ;  /* 0x0000e600ff057b82 */ /* 0x000e240000000800 */
[----:B0-----:R-:W-:-:S13]  /*0020*/  ISETP.GE.AND P0, PT, R5, 0x1, PT ;  /* 0x000000010500780c */ /* 0x001fda0003f06270 */
[----:B------:R-:W-:Y:S05]  /*0030*/  @!P0 EXIT ;  /* 0x000000000000894d */ /* 0x000fea0003800000 */
[----:B------:R-:W0:Y:S01]  /*0040*/  S2R R0, SR_TID.X ;  /* 0x0000000000007919 */ /* 0x000e220000002100 */
[----:B------:R-:W1:Y:S01]  /*0050*/  S2UR UR5, SR_CTAID.Y ;  /* 0x00000000000579c3 */ /* 0x000e620000002600 */
[----:B------:R-:W-:Y:S01]  /*0060*/  UMOV UR4, 0x400 ;  /* 0x0000040000047882 */ /* 0x000fe20000000000 */
[C---:B------:R-:W-:Y:S01]  /*0070*/  ISETP.GE.U32.AND P1, PT, R5.reuse, 0x31, PT ;  /* 0x000000310500780c */ /* 0x040fe20003f26070 */
[----:B------:R-:W2:Y:S01]  /*0080*/  S2R R2, SR_TID.Y ;  /* 0x0000000000027919 */ /* 0x000ea20000002200 */
[----:B------:R-:W-:Y:S01]  /*0090*/  IADD3 R18, PT, PT, R5, -0x1, RZ ;  /* 0xffffffff05127810 */ /* 0x000fe20007ffe0ff */
[----:B------:R-:W3:Y:S01]  /*00a0*/  LDCU.64 UR10, c[0x0][0x358] ;  /* 0x00006b00ff0a77ac */ /* 0x000ee20008000a00 */
[----:B------:R-:W-:Y:S02]  /*00b0*/  HFMA2 R8, -RZ, RZ, 0, 0 ;  /* 0x00000000ff087431 */ /* 0x000fe400000001ff */
[----:B------:R-:W4:Y:S01]  /*00c0*/  S2UR UR6, SR_CgaCtaId ;  /* 0x00000000000679c3 */ /* 0x000f220000008800 */
[----:B------:R-:W-:-:S04]  /*00d0*/  LEA.HI R4, R18, 0x1, RZ, 0x1c ;  /* 0x0000000112047811 */ /* 0x000fc800078fe0ff */
[----:B------:R-:W-:-:S03]  /*00e0*/  LOP3.LUT P0, R10, R4, 0x3, RZ, 0xc0, !PT ;  /* 0x00000003040a7812 */ /* 0x000fc6000780c0ff */
[----:B------:R-:W5:Y:S01]  /*00f0*/  LDC.64 R22, c[0x0][0x380] ;  /* 0x0000e000ff167b82 */ /* 0x000f620000000a00 */
[----:B-1----:R-:W-:Y:S01]  /*0100*/  IMAD R9, R5, UR5, RZ ;  /* 0x0000000505097c24 */ /* 0x002fe2000f8e02ff */
[----:B------:R-:W-:-:S06]  /*0110*/  UIADD3 UR5, UPT, UPT, UR4, 0x400, URZ ;  /* 0x0000040004057890 */ /* 0x000fcc000fffe0ff */
[----:B------:R-:W1:Y:S01]  /*0120*/  S2UR UR8, SR_CTAID.X ;  /* 0x00000000000879c3 */ /* 0x000e620000002500 */
[----:B0-----:R-:W-:Y:S01]  /*0130*/  IADD3 R3, PT, PT, R9, R0, RZ ;  /* 0x0000000009037210 */ /* 0x001fe20007ffe0ff */
[----:B----4-:R-:W-:Y:S02]  /*0140*/  ULEA UR5, UR6, UR5, 0x18 ;  /* 0x0000000506057291 */ /* 0x010fe4000f8ec0ff */
[----:B------:R-:W-:-:S04]  /*0150*/  ULEA UR4, UR6, UR4, 0x18 ;  /* 0x0000000406047291 */ /* 0x000fc8000f8ec0ff */
[C---:B--2---:R-:W-:Y:S01]  /*0160*/  LEA R5, R2.reuse, UR5, 0x6 ;  /* 0x0000000502057c11 */ /* 0x044fe2000f8e30ff */
[----:B-----5:R-:W-:Y:S01]  /*0170*/  IMAD.WIDE.U32 R22, R3, 0x4, R22 ;  /* 0x0000000403167825 */ /* 0x020fe200078e0016 */
[----:B------:R-:W-:Y:S02]  /*0180*/  LEA R3, R2, UR4, 0x6 ;  /* 0x0000000402037c11 */ /* 0x000fe4000f8e30ff */
[----:B------:R-:W-:Y:S01]  /*0190*/  LEA R2, R0, R5, 0x2 ;  /* 0x0000000500027211 */ /* 0x000fe200078e10ff */
[----:B-1-3--:R-:W-:Y:S06]  /*01a0*/  @!P1 BRA `(.L_x_0) ;  /* 0x0000000c00549947 */ /* 0x00afec0003800000 */
[----:B------:R-:W-:Y:S01]  /*01b0*/  LOP3.LUT R4, R4, 0x1ffffffc, RZ, 0xc0, !PT ;  /* 0x1ffffffc04047812 */ /* 0x000fe200078ec0ff */
[----:B------:R-:W0:Y:S01]  /*01c0*/  LDCU.64 UR12, c[0x0][0x390] ;  /* 0x00007200ff0c77ac */ /* 0x000e220008000a00 */
[----:B------:R-:W-:Y:S02]  /*01d0*/  MOV R8, RZ ;  /* 0x000000ff00087202 */ /* 0x000fe40000000f00 */
[----:B------:R-:W-:Y:S01]  /*01e0*/  MOV R16, R9 ;  /* 0x0000000900107202 */ /* 0x000fe20000000f00 */
[----:B------:R-:W-:Y:S01]  /*01f0*/  UMOV UR7, 0x200 ;  /* 0x0000020000077882 */ /* 0x000fe20000000000 */
[----:B------:R-:W-:Y:S02]  /*0200*/  MOV R11, UR8 ;  /* 0x00000008000b7c02 */ /* 0x000fe40008000f00 */
[----:B------:R-:W-:-:S07]  /*0210*/  IADD3 R17, PT, PT, -R4, RZ, RZ ;  /* 0x000000ff04117210 */ /* 0x000fce0007ffe1ff */
.L_x_1:
[----:B-1----:R-:W1:Y:S08]  /*0220*/  LDC.64 R24, c[0x0][0x388] ;  /* 0x0000e200ff187b82 */ /* 0x002e700000000a00 */
[----:B------:R-:W2:Y:S01]  /*0230*/  LDC.64 R14, c[0x0][0x390] ;  /* 0x0000e400ff0e7b82 */ /* 0x000ea20000000a00 */
[----:B-1----:R-:W-:-:S06]  /*0240*/  IMAD.WIDE.U32 R12, R16, 0x4, R24 ;  /* 0x00000004100c7825 */ /* 0x002fcc00078e0018 */
[----:B------:R-:W3:Y:S01]  /*0250*/  LDG.E R13, desc[UR10][R12.64] ;  /* 0x0000000a0c0d7981 */ /* 0x000ee2000c1e1900 */
[----:B--2---:R-:W-:-:S06]  /*0260*/  IMAD.WIDE.U32 R14, R11, 0x4, R14 ;  /* 0x000000040b0e7825 */ /* 0x004fcc00078e000e */
[----:B------:R-:W2:Y:S01]  /*0270*/  LDG.E R15, desc[UR10][R14.64] ;  /* 0x0000000a0e0f7981 */ /* 0x000ea2000c1e1900 */
[C---:B------:R-:W-:Y:S02]  /*0280*/  LEA R20, R0.reuse, R3, 0x2 ;  /* 0x0000000300147211 */ /* 0x040fe400078e10ff */
[----:B------:R-:W-:-:S03]  /*0290*/  LEA R19, R0, UR5, 0x2 ;  /* 0x0000000500137c11 */ /* 0x000fc6000f8e10ff */
[----:B---3--:R-:W-:Y:S04]  /*02a0*/  STS [R20], R13 ;  /* 0x0000000d14007388 */ /* 0x008fe80000000800 */
[----:B--2---:R-:W-:Y:S01]  /*02b0*/  STS [R2], R15 ;  /* 0x0000000f02007388 */ /* 0x004fe20000000800 */
[----:B------:R-:W-:Y:S06]  /*02c0*/  BAR.SYNC.DEFER_BLOCKING 0x0 ;  /* 0x0000000000007b1d */ /* 0x000fec0000010000 */
[----:B------:R-:W-:Y:S04]  /*02d0*/  LDS R21, [R19] ;  /* 0x0000000013157984 */ /* 0x000fe80000000800 */
[----:B------:R-:W1:Y:S04]  /*02e0*/  LDS.128 R4, [R3] ;  /* 0x0000000003047984 */ /* 0x000e680000000c00 */
[----:B------:R-:W2:Y:S04]  /*02f0*/  LDS R27, [R19+0x40] ;  /* 0x00004000131b7984 */ /* 0x000ea80000000800 */
[----:B------:R-:W3:Y:S04]  /*0300*/  LDS R28, [R19+0x80] ;  /* 0x00008000131c7984 */ /* 0x000ee80000000800 */
[----:B------:R-:W4:Y:S04]  /*0310*/  LDS R26, [R19+0xc0] ;  /* 0x0000c000131a7984 */ /* 0x000f280000000800 */
[----:B------:R-:W-:Y:S04]  /*0320*/  LDS.128 R12, [R3+0x10] ;  /* 0x00001000030c7984 */ /* 0x000fe80000000c00 */
[----:B------:R-:W-:Y:S01]  /*0330*/  LDS R29, [R19+0x140] ;  /* 0x00014000131d7984 */ /* 0x000fe20000000800 */
[----:B-1----:R-:W-:-:S03]  /*0340*/  FFMA R4, R4, R21, RZ ;  /* 0x0000001504047223 */ /* 0x002fc600000000ff */
[----:B------:R-:W-:Y:S01]  /*0350*/  LDS R21, [R19+0x180] ;  /* 0x0001800013157984 */ /* 0x000fe20000000800 */
[----:B--2---:R-:W-:-:S03]  /*0360*/  FFMA R27, R27, R5, R4 ;  /* 0x000000051b1b7223 */ /* 0x004fc60000000004 */
[----:B------:R-:W1:Y:S01]  /*0370*/  LDS R5, [R19+0x100] ;  /* 0x0001000013057984 */ /* 0x000e620000000800 */
[----:B---3--:R-:W-:-:S04]  /*0380*/  FFMA R27, R28, R6, R27 ;  /* 0x000000061c1b7223 */ /* 0x008fc8000000001b */
[----:B----4-:R-:W-:Y:S02]  /*0390*/  FFMA R7, R26, R7, R27 ;  /* 0x000000071a077223 */ /* 0x010fe4000000001b */
[----:B------:R-:W2:Y:S04]  /*03a0*/  LDS R26, [R19+0x1c0] ;  /* 0x0001c000131a7984 */ /* 0x000ea80000000800 */
[----:B------:R-:W-:Y:S01]  /*03b0*/  LDS R27, [R19+0x240] ;  /* 0x00024000131b7984 */ /* 0x000fe20000000800 */
[----:B-1----:R-:W-:-:S03]  /*03c0*/  FFMA R12, R12, R5, R7 ;  /* 0x000000050c0c7223 */ /* 0x002fc60000000007 */
[----:B------:R-:W-:Y:S01]  /*03d0*/  LDS.128 R4, [R3+0x20] ;  /* 0x0000200003047984 */ /* 0x000fe20000000c00 */
[----:B------:R-:W-:-:S03]  /*03e0*/  FFMA R12, R29, R13, R12 ;  /* 0x0000000d1d0c7223 */ /* 0x000fc6000000000c */
[----:B------:R-:W1:Y:S01]  /*03f0*/  LDS R13, [R19+0x200] ;  /* 0x00020000130d7984 */ /* 0x000e620000000800 */
[----:B------:R-:W-:-:S03]  /*0400*/  FFMA R21, R21, R14, R12 ;  /* 0x0000000e15157223 */ /* 0x000fc6000000000c */
[----:B------:R-:W3:Y:S04]  /*0410*/  LDS R14, [R19+0x280] ;  /* 0x00028000130e7984 */ /* 0x000ee80000000800 */
[----:B------:R-:W4:Y:S01]  /*0420*/  LDS R12, [R19+0x2c0] ;  /* 0x0002c000130c7984 */ /* 0x000f220000000800 */
[----:B--2---:R-:W-:-:S03]  /*0430*/  FFMA R15, R26, R15, R21 ;  /* 0x0000000f1a0f7223 */ /* 0x004fc60000000015 */
[----:B------:R-:W-:Y:S04]  /*0440*/  LDS R26, [R19+0x380] ;  /* 0x00038000131a7984 */ /* 0x000fe80000000800 */
[----:B------:R-:W-:Y:S01]  /*0450*/  LDS R21, [R19+0x3c0] ;  /* 0x0003c00013157984 */ /* 0x000fe20000000800 */
[----:B-1----:R-:W-:-:S03]  /*0460*/  FFMA R4, R4, R13, R15 ;  /* 0x0000000d04047223 */ /* 0x002fc6000000000f */
[----:B------:R-:W-:Y:S01]  /*0470*/  LDS R15, [R19+0x300] ;  /* 0x00030000130f7984 */ /* 0x000fe20000000800 */
[----:B------:R-:W-:-:S04]  /*0480*/  FFMA R5, R27, R5, R4 ;  /* 0x000000051b057223 */ /* 0x000fc80000000004 */
[----:B---3--:R-:W-:Y:S02]  /*0490*/  FFMA R5, R14, R6, R5 ;  /* 0x000000060e057223 */ /* 0x008fe40000000005 */
[----:B------:R-:W-:Y:S02]  /*04a0*/  LDS R14, [R19+0x340] ;  /* 0x00034000130e7984 */ /* 0x000fe40000000800 */
[----:B----4-:R-:W-:Y:S02]  /*04b0*/  FFMA R13, R12, R7, R5 ;  /* 0x000000070c0d7223 */ /* 0x010fe40000000005 */
[----:B------:R-:W1:Y:S01]  /*04c0*/  LDS.128 R4, [R3+0x30] ;  /* 0x0000300003047984 */ /* 0x000e620000000c00 */
[----:B------:R-:W-:Y:S06]  /*04d0*/  BAR.SYNC.DEFER_BLOCKING 0x0 ;  /* 0x0000000000007b1d */ /* 0x000fec0000010000 */
[----:B------:R-:W2:Y:S01]  /*04e0*/  LDG.E R12, desc[UR10][R22.64] ;  /* 0x0000000a160c7981 */ /* 0x000ea2000c1e1900 */
[----:B------:R-:W-:-:S04]  /*04f0*/  UIADD3 UR4, UPT, UPT, UR7, -0x200, URZ ;  /* 0xfffffe0007047890 */ /* 0x000fc8000fffe0ff */
[----:B------:R-:W-:Y:S01]  /*0500*/  UIADD3 UR4, UP0, UPT, UR4, UR8, URZ ;  /* 0x0000000804047290 */ /* 0x000fe2000ff1e0ff */
[----:B-1----:R-:W-:-:S04]  /*0510*/  FFMA R13, R4, R15, R13 ;  /* 0x0000000f040d7223 */ /* 0x002fc8000000000d */
[----:B------:R-:W-:Y:S01]  /*0520*/  FFMA R5, R14, R5, R13 ;  /* 0x000000050e057223 */ /* 0x000fe2000000000d */
[----:B------:R-:W-:Y:S02]  /*0530*/  UIADD3.X UR6, UPT, UPT, URZ, URZ, URZ, UP0, !UPT ;  /* 0x000000ffff067290 */ /* 0x000fe400087fe4ff */
[----:B0-----:R-:W-:Y:S01]  /*0540*/  ULEA UR9, UP0, UR4, UR12, 0x2 ;  /* 0x0000000c04097291 */ /* 0x001fe2000f8010ff */
[----:B------:R-:W-:Y:S01]  /*0550*/  FFMA R6, R26, R6, R5 ;  /* 0x000000061a067223 */ /* 0x000fe20000000005 */
[----:B------:R-:W-:Y:S02]  /*0560*/  IADD3 R13, PT, PT, R16, 0x100, RZ ;  /* 0x00000100100d7810 */ /* 0x000fe40007ffe0ff */
[----:B------:R-:W-:Y:S01]  /*0570*/  ULEA.HI.X UR6, UR4, UR13, UR6, 0x2, UP0 ;  /* 0x0000000d04067291 */ /* 0x000fe200080f1406 */
[----:B------:R-:W-:Y:S01]  /*0580*/  FFMA R7, R21, R7, R6 ;  /* 0x0000000715077223 */ /* 0x000fe20000000006 */
[----:B------:R-:W-:-:S04]  /*0590*/  MOV R26, UR9 ;  /* 0x00000009001a7c02 */ /* 0x000fc80008000f00 */
[----:B------:R-:W-:Y:S01]  /*05a0*/  MOV R27, UR6 ;  /* 0x00000006001b7c02 */ /* 0x000fe20008000f00 */
[----:B--2---:R-:W-:Y:S01]  /*05b0*/  FADD R15, R7, R12 ;  /* 0x0000000c070f7221 */ /* 0x004fe20000000000 */
[----:B------:R-:W-:-:S04]  /*05c0*/  IMAD.WIDE.U32 R12, R13, 0x4, R24 ;  /* 0x000000040d0c7825 */ /* 0x000fc800078e0018 */
[----:B------:R-:W-:Y:S04]  /*05d0*/  STG.E desc[UR10][R22.64], R15 ;  /* 0x0000000f16007986 */ /* 0x000fe8000c10190a */
[----:B------:R-:W2:Y:S04]  /*05e0*/  LDG.E R13, desc[UR10][R12.64] ;  /* 0x0000000a0c0d7981 */ /* 0x000ea8000c1e1900 */
[----:B------:R-:W3:Y:S04]  /*05f0*/  LDG.E R21, desc[UR10][R26.64+0x400] ;  /* 0x0004000a1a157981 */ /* 0x000ee8000c1e1900 */
[----:B--2---:R-:W-:Y:S04]  /*0600*/  STS [R20], R13 ;  /* 0x0000000d14007388 */ /* 0x004fe80000000800 */
[----:B---3--:R-:W-:Y:S01]  /*0610*/  STS [R2], R21 ;  /* 0x0000001502007388 */ /* 0x008fe20000000800 */
[----:B------:R-:W-:Y:S06]  /*0620*/  BAR.SYNC.DEFER_BLOCKING 0x0 ;  /* 0x0000000000007b1d */ /* 0x000fec0000010000 */
[----:B------:R-:W-:Y:S04]  /*0630*/  LDS R29, [R19] ;  /* 0x00000000131d7984 */ /* 0x000fe80000000800 */
[----:B------:R-:W0:Y:S04]  /*0640*/  LDS.128 R4, [R3] ;  /* 0x0000000003047984 */ /* 0x000e280000000c00 */
[----:B------:R-:W1:Y:S04]  /*0650*/  LDS R28, [R19+0x40] ;  /* 0x00004000131c7984 */ /* 0x000e680000000800 */
[----:B------:R-:W2:Y:S04]  /*0660*/  LDS R12, [R19+0x80] ;  /* 0x00008000130c7984 */ /* 0x000ea80000000800 */
[----:B------:R-:W-:Y:S01]  /*0670*/  LDS R21, [R19+0x140] ;  /* 0x0001400013157984 */ /* 0x000fe20000000800 */
[----:B0-----:R-:W-:-:S03]  /*0680*/  FFMA R14, R4, R29, RZ ;  /* 0x0000001d040e7223 */ /* 0x001fc600000000ff */
[----:B------:R-:W0:Y:S01]  /*0690*/  LDS R4, [R19+0xc0] ;  /* 0x0000c00013047984 */ /* 0x000e220000000800 */
[----:B-1----:R-:W-:-:S03]  /*06a0*/  FFMA R15, R28, R5, R14 ;  /* 0x000000051c0f7223 */ /* 0x002fc6000000000e */
[----:B------:R-:W-:Y:S01]  /*06b0*/  LDS R5, [R19+0x100] ;  /* 0x0001000013057984 */ /* 0x000fe20000000800 */
[----:B--2---:R-:W-:-:S03]  /*06c0*/  FFMA R29, R12, R6, R15 ;  /* 0x000000060c1d7223 */ /* 0x004fc6000000000f */
[----:B------:R-:W1:Y:S01]  /*06d0*/  LDS.128 R12, [R3+0x10] ;  /* 0x00001000030c7984 */ /* 0x000e620000000c00 */
[----:B0-----:R-:W-:-:S03]  /*06e0*/  FFMA R7, R4, R7, R29 ;  /* 0x0000000704077223 */ /* 0x001fc6000000001d */
[----:B------:R-:W0:Y:S01]  /*06f0*/  LDS R4, [R19+0x180] ;  /* 0x0001800013047984 */ /* 0x000e220000000800 */
[----:B-1----:R-:W-:-:S03]  /*0700*/  FFMA R12, R12, R5, R7 ;  /* 0x000000050c0c7223 */ /* 0x002fc60000000007 */
[----:B------:R-:W1:Y:S01]  /*0710*/  LDS R5, [R19+0x1c0] ;  /* 0x0001c00013057984 */ /* 0x000e620000000800 */
[----:B------:R-:W-:-:S03]  /*0720*/  FFMA R13, R21, R13, R12 ;  /* 0x0000000d150d7223 */ /* 0x000fc6000000000c */
[----:B------:R-:W-:Y:S04]  /*0730*/  LDS R12, [R19+0x200] ;  /* 0x00020000130c7984 */ /* 0x000fe80000000800 */
[----:B------:R-:W-:Y:S01]  /*0740*/  LDS R21, [R19+0x240] ;  /* 0x0002400013157984 */ /* 0x000fe20000000800 */
[----:B0-----:R-:W-:-:S03]  /*0750*/  FFMA R4, R4, R14, R13 ;  /* 0x0000000e04047223 */ /* 0x001fc6000000000d */
[----:B------:R-:W-:Y:S01]  /*0760*/  LDS R13, [R19+0x280] ;  /* 0x00028000130d7984 */ /* 0x000fe20000000800 */
[----:B-1----:R-:W-:-:S03]  /*0770*/  FFMA R15, R5, R15, R4 ;  /* 0x0000000f050f7223 */ /* 0x002fc60000000004 */
[----:B------:R-:W0:Y:S02]  /*0780*/  LDS.128 R4, [R3+0x20] ;  /* 0x0000200003047984 */ /* 0x000e240000000c00 */
[----:B0-----:R-:W-:-:S04]  /*0790*/  FFMA R4, R4, R12, R15 ;  /* 0x0000000c04047223 */ /* 0x001fc8000000000f */
[----:B------:R-:W-:Y:S02]  /*07a0*/  FFMA R4, R21, R5, R4 ;  /* 0x0000000515047223 */ /* 0x000fe40000000004 */
[----:B------:R-:W0:Y:S02]  /*07b0*/  LDS R21, [R19+0x2c0] ;  /* 0x0002c00013157984 */ /* 0x000e240000000800 */
[----:B------:R-:W-:Y:S02]  /*07c0*/  FFMA R4, R13, R6, R4 ;  /* 0x000000060d047223 */ /* 0x000fe40000000004 */
[----:B------:R-:W-:Y:S04]  /*07d0*/  LDS R5, [R19+0x300] ;  /* 0x0003000013057984 */ /* 0x000fe80000000800 */
[----:B------:R-:W1:Y:S04]  /*07e0*/  LDS.128 R12, [R3+0x30] ;  /* 0x00003000030c7984 */ /* 0x000e680000000c00 */
[----:B------:R-:W-:Y:S01]  /*07f0*/  LDS R6, [R19+0x380] ;  /* 0x0003800013067984 */ /* 0x000fe20000000800 */
[----:B0-----:R-:W-:-:S04]  /*0800*/  FFMA R7, R21, R7, R4 ;  /* 0x0000000715077223 */ /* 0x001fc80000000004 */
[----:B-1----:R-:W-:Y:S02]  /*0810*/  FFMA R12, R12, R5, R7 ;  /* 0x000000050c0c7223 */ /* 0x002fe40000000007 */
[----:B------:R-:W0:Y:S04]  /*0820*/  LDS R5, [R19+0x340] ;  /* 0x0003400013057984 */ /* 0x000e280000000800 */
[----:B------:R-:W1:Y:S01]  /*0830*/  LDS R7, [R19+0x3c0] ;  /* 0x0003c00013077984 */ /* 0x000e620000000800 */
[----:B------:R-:W-:Y:S06]  /*0840*/  BAR.SYNC.DEFER_BLOCKING 0x0 ;  /* 0x0000000000007b1d */ /* 0x000fec0000010000 */
[----:B------:R-:W2:Y:S01]  /*0850*/  LDG.E R4, desc[UR10][R22.64] ;  /* 0x0000000a16047981 */ /* 0x000ea2000c1e1900 */
[----:B0-----:R-:W-:Y:S01]  /*0860*/  FFMA R5, R5, R13, R12 ;  /* 0x0000000d05057223 */ /* 0x001fe2000000000c */
[----:B------:R-:W-:-:S03]  /*0870*/  IADD3 R13, PT, PT, R16, 0x200, RZ ;  /* 0x00000200100d7810 */ /* 0x000fc60007ffe0ff */
[----:B------:R-:W-:-:S04]  /*0880*/  FFMA R6, R6, R14, R5 ;  /* 0x0000000e06067223 */ /* 0x000fc80000000005 */
[----:B-1----:R-:W-:Y:S01]  /*0890*/  FFMA R7, R7, R15, R6 ;  /* 0x0000000f07077223 */ /* 0x002fe20000000006 */
[----:B------:R-:W-:-:S04]  /*08a0*/  IMAD.WIDE.U32 R12, R13, 0x4, R24 ;  /* 0x000000040d0c7825 */ /* 0x000fc800078e0018 */
[----:B--2---:R-:W-:-:S05]  /*08b0*/  FADD R15, R7, R4 ;  /* 0x00000004070f7221 */ /* 0x004fca0000000000 */
        /* <DEDUP_REMOVED lines=41> */
[----:B0-----:R-:W-:-:S04]  /*0b50*/  FFMA R5, R5, R13, R12 ;  /* 0x0000000d05057223 */ /* 0x001fc8000000000c */
[----:B------:R-:W-:Y:S01]  /*0b60*/  FFMA R6, R6, R14, R5 ;  /* 0x0000000e06067223 */ /* 0x000fe20000000005 */
[----:B------:R-:W-:-:S03]  /*0b70*/  IADD3 R5, PT, PT, R16, 0x300, RZ ;  /* 0x0000030010057810 */ /* 0x000fc60007ffe0ff */
[----:B-1----:R-:W-:Y:S02]  /*0b80*/  FFMA R7, R7, R15, R6 ;  /* 0x0000000f07077223 */ /* 0x002fe40000000006 */
        /* <DEDUP_REMOVED lines=12> */
[----:B------:R-:W3:Y:S04]  /*0c50*/  LDS R28, [R19+0xc0] ;  /* 0x0000c000131c7984 */ /* 0x000ee80000000800 */
[----:B------:R-:W-:Y:S04]  /*0c60*/  LDS R21, [R19+0x100] ;  /* 0x0001000013157984 */ /* 0x000fe80000000800 */
[----:B------:R-:W4:Y:S04]  /*0c70*/  LDS.128 R12, [R3+0x10] ;  /* 0x00001000030c7984 */ /* 0x000f280000000c00 */
[----:B------:R-:W5:Y:S04]  /*0c80*/  LDS R20, [R19+0x140] ;  /* 0x0001400013147984 */ /* 0x000f680000000800 */
[----:B------:R-:W5:Y:S01]  /*0c90*/  LDS R25, [R19+0x180] ;  /* 0x0001800013197984 */ /* 0x000f620000000800 */
[----:B0-----:R-:W-:-:S04]  /*0ca0*/  FFMA R4, R4, R29, RZ ;  /* 0x0000001d04047223 */ /* 0x001fc800000000ff */
[----:B-1----:R-:W-:Y:S02]  /*0cb0*/  FFMA R5, R24, R5, R4 ;  /* 0x0000000518057223 */ /* 0x002fe40000000004 */
[----:B------:R-:W0:Y:S02]  /*0cc0*/  LDS R24, [R19+0x1c0] ;  /* 0x0001c00013187984 */ /* 0x000e240000000800 */
[----:B--2---:R-:W-:Y:S02]  /*0cd0*/  FFMA R5, R26, R6, R5 ;  /* 0x000000061a057223 */ /* 0x004fe40000000005 */
[----:B------:R-:W-:Y:S02]  /*0ce0*/  LDS R26, [R19+0x200] ;  /* 0x00020000131a7984 */ /* 0x000fe40000000800 */
[----:B---3--:R-:W-:-:S04]  /*0cf0*/  FFMA R5, R28, R7, R5 ;  /* 0x000000071c057223 */ /* 0x008fc80000000005 */
[----:B----4-:R-:W-:Y:S02]  /*0d00*/  FFMA R21, R12, R21, R5 ;  /* 0x000000150c157223 */ /* 0x010fe40000000005 */
[----:B------:R-:W1:Y:S04]  /*0d10*/  LDS.128 R4, [R3+0x20] ;  /* 0x0000200003047984 */ /* 0x000e680000000c00 */
[----:B------:R-:W2:Y:S01]  /*0d20*/  LDS R12, [R19+0x240] ;  /* 0x00024000130c7984 */ /* 0x000ea20000000800 */
[----:B-----5:R-:W-:-:S03]  /*0d30*/  FFMA R20, R20, R13, R21 ;  /* 0x0000000d14147223 */ /* 0x020fc60000000015 */
[----:B------:R-:W3:Y:S01]  /*0d40*/  LDS R21, [R19+0x280] ;  /* 0x0002800013157984 */ /* 0x000ee20000000800 */
[----:B------:R-:W-:-:S03]  /*0d50*/  FFMA R25, R25, R14, R20 ;  /* 0x0000000e19197223 */ /* 0x000fc60000000014 */
[----:B------:R-:W-:Y:S01]  /*0d60*/  LDS R20, [R19+0x340] ;  /* 0x0003400013147984 */ /* 0x000fe20000000800 */
[----:B0-----:R-:W-:-:S03]  /*0d70*/  FFMA R15, R24, R15, R25 ;  /* 0x0000000f180f7223 */ /* 0x001fc60000000019 */
[----:B------:R-:W-:Y:S01]  /*0d80*/  LDS R25, [R19+0x300] ;  /* 0x0003000013197984 */ /* 0x000fe20000000800 */
[----:B-1----:R-:W-:-:S03]  /*0d90*/  FFMA R15, R4, R26, R15 ;  /* 0x0000001a040f7223 */ /* 0x002fc6000000000f */
[----:B------:R-:W0:Y:S01]  /*0da0*/  LDS R4, [R19+0x2c0] ;  /* 0x0002c00013047984 */ /* 0x000e220000000800 */
[----:B--2---:R-:W-:-:S03]  /*0db0*/  FFMA R28, R12, R5, R15 ;  /* 0x000000050c1c7223 */ /* 0x004fc6000000000f */
[----:B------:R-:W-:Y:S04]  /*0dc0*/  LDS R5, [R19+0x380] ;  /* 0x0003800013057984 */ /* 0x000fe80000000800 */
[----:B------:R-:W-:Y:S04]  /*0dd0*/  LDS R26, [R19+0x3c0] ;  /* 0x0003c000131a7984 */ /* 0x000fe80000000800 */
[----:B------:R-:W1:Y:S01]  /*0de0*/  LDS.128 R12, [R3+0x30] ;  /* 0x00003000030c7984 */ /* 0x000e620000000c00 */
[----:B------:R-:W-:Y:S06]  /*0df0*/  BAR.SYNC.DEFER_BLOCKING 0x0 ;  /* 0x0000000000007b1d */ /* 0x000fec0000010000 */
[----:B------:R-:W2:Y:S01]  /*0e00*/  LDG.E R24, desc[UR10][R22.64] ;  /* 0x0000000a16187981 */ /* 0x000ea2000c1e1900 */
[----:B---3--:R-:W-:-:S04]  /*0e10*/  FFMA R21, R21, R6, R28 ;  /* 0x0000000615157223 */ /* 0x008fc8000000001c */
[----:B0-----:R-:W-:Y:S01]  /*0e20*/  FFMA R7, R4, R7, R21 ;  /* 0x0000000704077223 */ /* 0x001fe20000000015 */
[----:B------:R-:W-:-:S03]  /*0e30*/  IADD3 R17, PT, PT, R17, 0x4, RZ ;  /* 0x0000000411117810 */ /* 0x000fc60007ffe0ff */
[----:B-1----:R-:W-:-:S04]  /*0e40*/  FFMA R7, R12, R25, R7 ;  /* 0x000000190c077223 */ /* 0x002fc80000000007 */
[----:B------:R-:W-:Y:S01]  /*0e50*/  FFMA R20, R20, R13, R7 ;  /* 0x0000000d14147223 */ /* 0x000fe20000000007 */
[----:B------:R-:W-:-:S03]  /*0e60*/  ISETP.NE.AND P1, PT, R17, RZ, PT ;  /* 0x000000ff1100720c */ /* 0x000fc60003f25270 */
[----:B------:R-:W-:-:S04]  /*0e70*/  FFMA R5, R5, R14, R20 ;  /* 0x0000000e05057223 */ /* 0x000fc80000000014 */
[----:B------:R-:W-:Y:S01]  /*0e80*/  FFMA R5, R26, R15, R5 ;  /* 0x0000000f1a057223 */ /* 0x000fe20000000005 */
[----:B------:R-:W-:Y:S01]  /*0e90*/  UIADD3 UR7, UPT, UPT, UR7, 0x400, URZ ;  /* 0x0000040007077890 */ /* 0x000fe2000fffe0ff */
[----:B------:R-:W-:Y:S02]  /*0ea0*/  IADD3 R8, PT, PT, R8, 0x40, RZ ;  /* 0x0000004008087810 */ /* 0x000fe40007ffe0ff */
[----:B------:R-:W-:Y:S02]  /*0eb0*/  IADD3 R16, PT, PT, R16, 0x400, RZ ;  /* 0x0000040010107810 */ /* 0x000fe40007ffe0ff */
[----:B------:R-:W-:Y:S01]  /*0ec0*/  IADD3 R11, PT, PT, R11, 0x400, RZ ;  /* 0x000004000b0b7810 */ /* 0x000fe20007ffe0ff */
[----:B--2---:R-:W-:-:S05]  /*0ed0*/  FADD R5, R5, R24 ;  /* 0x0000001805057221 */ /* 0x004fca0000000000 */
[----:B------:R1:W-:Y:S01]  /*0ee0*/  STG.E desc[UR10][R22.64], R5 ;  /* 0x0000000516007986 */ /* 0x0003e2000c10190a */
[----:B------:R-:W-:Y:S05]  /*0ef0*/  @P1 BRA `(.L_x_1) ;  /* 0xfffffff000c81947 */ /* 0x000fea000383ffff */
.L_x_0:
[----:B------:R-:W-:Y:S05]  /*0f00*/  @!P0 EXIT ;  /* 0x000000000000894d */ /* 0x000fea0003800000 */
[----:B------:R-:W-:Y:S02]  /*0f10*/  ISETP.NE.AND P1, PT, R10, 0x1, PT ;  /* 0x000000010a00780c */ /* 0x000fe40003f25270 */
[----:B------:R-:W-:-:S11]  /*0f20*/  LOP3.LUT P0, RZ, R18, 0x10, RZ, 0xc0, !PT ;  /* 0x0000001012ff7812 */ /* 0x000fd6000780c0ff */
[----:B------:R-:W-:Y:S05]  /*0f30*/  @!P1 BRA `(.L_x_2) ;  /* 0x00000004009c9947 */ /* 0x000fea0003800000 */
[----:B------:R-:W0:Y:S01]  /*0f40*/  LDC.64 R20, c[0x0][0x388] ;  /* 0x0000e200ff147b82 */ /* 0x000e220000000a00 */
[C---:B------:R-:W-:Y:S02]  /*0f50*/  LEA R11, R8.reuse, R9, 0x4 ;  /* 0x00000009080b7211 */ /* 0x040fe400078e20ff */
[----:B------:R-:W-:-:S05]  /*0f60*/  LEA R19, R8, UR8, 0x4 ;  /* 0x0000000808137c11 */ /* 0x000fca000f8e20ff */
[----:B------:R-:W2:Y:S01]  /*0f70*/  LDC.64 R16, c[0x0][0x390] ;  /* 0x0000e400ff107b82 */ /* 0x000ea20000000a00 */
[----:B0-----:R-:W-:-:S06]  /*0f80*/  IMAD.WIDE.U32 R12, R11, 0x4, R20 ;  /* 0x000000040b0c7825 */ /* 0x001fcc00078e0014 */
[----:B------:R-:W3:Y:S01]  /*0f90*/  LDG.E R13, desc[UR10][R12.64] ;  /* 0x0000000a0c0d7981 */ /* 0x000ee2000c1e1900 */
[----:B--2---:R-:W-:-:S05]  /*0fa0*/  IMAD.WIDE.U32 R14, R19, 0x4, R16 ;  /* 0x00000004130e7825 */ /* 0x004fca00078e0010 */
[----:B------:R-:W2:Y:S01]  /*0fb0*/  LDG.E R27, desc[UR10][R14.64] ;  /* 0x0000000a0e1b7981 */ /* 0x000ea2000c1e1900 */
[C---:B------:R-:W-:Y:S02]  /*0fc0*/  LEA R18, R0.reuse, R3, 0x2 ;  /* 0x0000000300127211 */ /* 0x040fe400078e10ff */
[----:B------:R-:W-:-:S03]  /*0fd0*/  LEA R10, R0, UR5, 0x2 ;  /* 0x00000005000a7c11 */ /* 0x000fc6000f8e10ff */
[----:B---3--:R-:W-:Y:S04]  /*0fe0*/  STS [R18], R13 ;  /* 0x0000000d12007388 */ /* 0x008fe80000000800 */
[----:B--2---:R-:W-:Y:S01]  /*0ff0*/  STS [R2], R27 ;  /* 0x0000001b02007388 */ /* 0x004fe20000000800 */
[----:B------:R-:W-:Y:S06]  /*1000*/  BAR.SYNC.DEFER_BLOCKING 0x0 ;  /* 0x0000000000007b1d */ /* 0x000fec0000010000 */
[----:B------:R-:W-:Y:S04]  /*1010*/  LDS R29, [R10] ;  /* 0x000000000a1d7984 */ /* 0x000fe80000000800 */
[----:B-1----:R-:W0:Y:S04]  /*1020*/  LDS.128 R4, [R3] ;  /* 0x0000000003047984 */ /* 0x002e280000000c00 */
[----:B------:R-:W1:Y:S04]  /*1030*/  LDS R24, [R10+0x40] ;  /* 0x000040000a187984 */ /* 0x000e680000000800 */
[----:B------:R-:W2:Y:S04]  /*1040*/  LDS R25, [R10+0x80] ;  /* 0x000080000a197984 */ /* 0x000ea80000000800 */
[----:B------:R-:W-:Y:S04]  /*1050*/  LDS R28, [R10+0x100] ;  /* 0x000100000a1c7984 */ /* 0x000fe80000000800 */
[----:B------:R-:W-:Y:S01]  /*1060*/  LDS R27, [R10+0x240] ;  /* 0x000240000a1b7984 */ /* 0x000fe20000000800 */
[----:B0-----:R-:W-:-:S03]  /*1070*/  FFMA R12, R4, R29, RZ ;  /* 0x0000001d040c7223 */ /* 0x001fc600000000ff */
[----:B------:R-:W0:Y:S01]  /*1080*/  LDS R4, [R10+0xc0] ;  /* 0x0000c0000a047984 */ /* 0x000e220000000800 */
[----:B-1----:R-:W-:-:S03]  /*1090*/  FFMA R26, R24, R5, R12 ;  /* 0x00000005181a7223 */ /* 0x002fc6000000000c */
[----:B------:R-:W1:Y:S04]  /*10a0*/  LDS.128 R12, [R3+0x10] ;  /* 0x00001000030c7984 */ /* 0x000e680000000c00 */
[----:B------:R-:W3:Y:S01]  /*10b0*/  LDS R24, [R10+0x140] ;  /* 0x000140000a187984 */ /* 0x000ee20000000800 */
[----:B--2---:R-:W-:-:S03]  /*10c0*/  FFMA R5, R25, R6, R26 ;  /* 0x0000000619057223 */ /* 0x004fc6000000001a */
[----:B------:R-:W2:Y:S01]  /*10d0*/  LDS R25, [R10+0x180] ;  /* 0x000180000a197984 */ /* 0x000ea20000000800 */
[----:B0-----:R-:W-:-:S04]  /*10e0*/  FFMA R5, R4, R7, R5 ;  /* 0x0000000704057223 */ /* 0x001fc80000000005 */
[----:B-1----:R-:W-:Y:S02]  /*10f0*/  FFMA R5, R12, R28, R5 ;  /* 0x0000001c0c057223 */ /* 0x002fe40000000005 */
[----:B------:R-:W0:Y:S02]  /*1100*/  LDS R12, [R10+0x1c0] ;  /* 0x0001c0000a0c7984 */ /* 0x000e240000000800 */
[----:B---3--:R-:W-:Y:S02]  /*1110*/  FFMA R24, R24, R13, R5 ;  /* 0x0000000d18187223 */ /* 0x008fe40000000005 */
[----:B------:R-:W-:Y:S04]  /*1120*/  LDS R13, [R10+0x200] ;  /* 0x000200000a0d7984 */ /* 0x000fe80000000800 */
[----:B------:R-:W1:Y:S01]  /*1130*/  LDS.128 R4, [R3+0x20] ;  /* 0x0000200003047984 */ /* 0x000e620000000c00 */
[----:B--2---:R-:W-:-:S03]  /*1140*/  FFMA R25, R25, R14, R24 ;  /* 0x0000000e19197223 */ /* 0x004fc60000000018 */
[----:B------:R-:W2:Y:S04]  /*1150*/  LDS R24, [R10+0x280] ;  /* 0x000280000a187984 */ /* 0x000ea80000000800 */
[----:B------:R-:W3:Y:S01]  /*1160*/  LDS R14, [R10+0x2c0] ;  /* 0x0002c0000a0e7984 */ /* 0x000ee20000000800 */
[----:B0-----:R-:W-:-:S03]  /*1170*/  FFMA R15, R12, R15, R25 ;  /* 0x0000000f0c0f7223 */ /* 0x001fc60000000019 */
[----:B------:R-:W-:Y:S01]  /*1180*/  LDS R25, [R10+0x340] ;  /* 0x000340000a197984 */ /* 0x000fe20000000800 */
[----:B-1----:R-:W-:-:S03]  /*1190*/  FFMA R4, R4, R13, R15 ;  /* 0x0000000d04047223 */ /* 0x002fc6000000000f */
[----:B------:R-:W-:Y:S01]  /*11a0*/  LDS R15, [R10+0x300] ;  /* 0x000300000a0f7984 */ /* 0x000fe20000000800 */
[----:B------:R-:W-:-:S03]  /*11b0*/  FFMA R5, R27, R5, R4 ;  /* 0x000000051b057223 */ /* 0x000fc60000000004 */
[----:B------:R-:W-:Y:S01]  /*11c0*/  LDS R27, [R10+0x3c0] ;  /* 0x0003c0000a1b7984 */ /* 0x000fe20000000800 */
[----:B--2---:R-:W-:-:S04]  /*11d0*/  FFMA R5, R24, R6, R5 ;  /* 0x0000000618057223 */ /* 0x004fc80000000005 */
[----:B---3--:R-:W-:Y:S02]  /*11e0*/  FFMA R13, R14, R7, R5 ;  /* 0x000000070e0d7223 */ /* 0x008fe40000000005 */
[----:B------:R-:W-:Y:S04]  /*11f0*/  LDS R14, [R10+0x380] ;  /* 0x000380000a0e7984 */ /* 0x000fe80000000800 */
[----:B------:R-:W0:Y:S01]  /*1200*/  LDS.128 R4, [R3+0x30] ;  /* 0x0000300003047984 */ /* 0x000e220000000c00 */
[----:B------:R-:W-:Y:S06]  /*1210*/  BAR.SYNC.DEFER_BLOCKING 0x0 ;  /* 0x0000000000007b1d */ /* 0x000fec0000010000 */
[----:B------:R-:W2:Y:S01]  /*1220*/  LDG.E R12, desc[UR10][R22.64] ;  /* 0x0000000a160c7981 */ /* 0x000ea2000c1e1900 */
[----:B0-----:R-:W-:-:S04]  /*1230*/  FFMA R4, R4, R15, R13 ;  /* 0x0000000f04047223 */ /* 0x001fc8000000000d */
[----:B------:R-:W-:-:S04]  /*1240*/  FFMA R5, R25, R5, R4 ;  /* 0x0000000519057223 */ /* 0x000fc80000000004 */
[----:B------:R-:W-:Y:S01]  /*1250*/  FFMA R6, R14, R6, R5 ;  /* 0x000000060e067223 */ /* 0x000fe20000000005 */
[----:B------:R-:W-:Y:S02]  /*1260*/  IADD3 R5, PT, PT, R11, 0x100, RZ ;  /* 0x000001000b057810 */ /* 0x000fe40007ffe0ff */
[----:B------:R-:W-:Y:S01]  /*1270*/  IADD3 R19, PT, PT, R19, 0x100, RZ ;  /* 0x0000010013137810 */ /* 0x000fe20007ffe0ff */
[----:B------:R-:W-:Y:S02]  /*1280*/  FFMA R7, R27, R7, R6 ;  /* 0x000000071b077223 */ /* 0x000fe40000000006 */
[----:B------:R-:W-:-:S04]  /*1290*/  IMAD.WIDE.U32 R20, R5, 0x4, R20 ;  /* 0x0000000405147825 */ /* 0x000fc800078e0014 */
        /* <DEDUP_REMOVED lines=16> */
[----:B------:R-:W5:Y:S04]  /*13a0*/  LDS R11, [R10+0x180] ;  /* 0x000180000a0b7984 */ /* 0x000f680000000800 */
[----:B------:R-:W5:Y:S04]  /*13b0*/  LDS R16, [R10+0x1c0] ;  /* 0x0001c0000a107984 */ /* 0x000f680000000800 */
[----:B------:R-:W-:Y:S01]  /*13c0*/  LDS R18, [R10+0x240] ;  /* 0x000240000a127984 */ /* 0x000fe20000000800 */
[----:B0-----:R-:W-:-:S03]  /*13d0*/  FFMA R4, R4, R19, RZ ;  /* 0x0000001304047223 */ /* 0x001fc600000000ff */
[----:B------:R-:W-:Y:S01]  /*13e0*/  LDS R17, [R10+0x300] ;  /* 0x000300000a117984 */ /* 0x000fe20000000800 */
[----:B-1----:R-:W-:-:S03]  /*13f0*/  FFMA R5, R25, R5, R4 ;  /* 0x0000000519057223 */ /* 0x002fc60000000004 */
[----:B------:R-:W-:Y:S01]  /*1400*/  LDS R20, [R10+0x3c0] ;  /* 0x0003c0000a147984 */ /* 0x000fe20000000800 */
[----:B--2---:R-:W-:-:S03]  /*1410*/  FFMA R6, R24, R6, R5 ;  /* 0x0000000618067223 */ /* 0x004fc60000000005 */
[----:B------:R-:W-:Y:S01]  /*1420*/  LDS R25, [R10+0x2c0] ;  /* 0x0002c0000a197984 */ /* 0x000fe20000000800 */
[----:B---3--:R-:W-:-:S03]  /*1430*/  FFMA R7, R27, R7, R6 ;  /* 0x000000071b077223 */ /* 0x008fc60000000006 */
[----:B------:R-:W-:Y:S01]  /*1440*/  LDS R24, [R10+0x200] ;  /* 0x000200000a187984 */ /* 0x000fe20000000800 */
[----:B----4-:R-:W-:-:S03]  /*1450*/  FFMA R12, R12, R26, R7 ;  /* 0x0000001a0c0c7223 */ /* 0x010fc60000000007 */
[----:B------:R-:W-:Y:S01]  /*1460*/  LDS R26, [R10+0x280] ;  /* 0x000280000a1a7984 */ /* 0x000fe20000000800 */
[----:B-----5:R-:W-:-:S03]  /*1470*/  FFMA R12, R29, R13, R12 ;  /* 0x0000000d1d0c7223 */ /* 0x020fc6000000000c */
[----:B------:R-:W0:Y:S01]  /*1480*/  LDS.128 R4, [R3+0x20] ;  /* 0x0000200003047984 */ /* 0x000e220000000c00 */
[----:B------:R-:W-:-:S04]  /*1490*/  FFMA R11, R11, R14, R12 ;  /* 0x0000000e0b0b7223 */ /* 0x000fc8000000000c */
[----:B------:R-:W-:Y:S02]  /*14a0*/  FFMA R21, R16, R15, R11 ;  /* 0x0000000f10157223 */ /* 0x000fe4000000000b */
[----:B------:R-:W-:Y:S04]  /*14b0*/  LDS R16, [R10+0x340] ;  /* 0x000340000a107984 */ /* 0x000fe80000000800 */
[----:B------:R-:W-:Y:S04]  /*14c0*/  LDS R11, [R10+0x380] ;  /* 0x000380000a0b7984 */ /* 0x000fe80000000800 */
[----:B------:R-:W1:Y:S01]  /*14d0*/  LDS.128 R12, [R3+0x30] ;  /* 0x00003000030c7984 */ /* 0x000e620000000c00 */
[----:B------:R-:W-:Y:S06]  /*14e0*/  BAR.SYNC.DEFER_BLOCKING 0x0 ;  /* 0x0000000000007b1d */ /* 0x000fec0000010000 */
[----:B------:R-:W2:Y:S01]  /*14f0*/  LDG.E R19, desc[UR10][R22.64] ;  /* 0x0000000a16137981 */ /* 0x000ea2000c1e1900 */
[----:B0-----:R-:W-:-:S04]  /*1500*/  FFMA R21, R4, R24, R21 ;  /* 0x0000001804157223 */ /* 0x001fc80000000015 */
[----:B------:R-:W-:-:S04]  /*1510*/  FFMA R5, R18, R5, R21 ;  /* 0x0000000512057223 */ /* 0x000fc80000000015 */
[----:B------:R-:W-:-:S04]  /*1520*/  FFMA R6, R26, R6, R5 ;  /* 0x000000061a067223 */ /* 0x000fc80000000005 */
[----:B------:R-:W-:-:S04]  /*1530*/  FFMA R7, R25, R7, R6 ;  /* 0x0000000719077223 */ /* 0x000fc80000000006 */
[----:B-1----:R-:W-:-:S04]  /*1540*/  FFMA R7, R12, R17, R7 ;  /* 0x000000110c077223 */ /* 0x002fc80000000007 */
[----:B------:R-:W-:-:S04]  /*1550*/  FFMA R16, R16, R13, R7 ;  /* 0x0000000d10107223 */ /* 0x000fc80000000007 */
[----:B------:R-:W-:-:S04]  /*1560*/  FFMA R11, R11, R14, R16 ;  /* 0x0000000e0b0b7223 */ /* 0x000fc80000000010 */
[----:B------:R-:W-:Y:S01]  /*1570*/  FFMA R20, R20, R15, R11 ;  /* 0x0000000f14147223 */ /* 0x000fe2000000000b */
[----:B------:R-:W-:-:S03]  /*1580*/  IADD3 R8, PT, PT, R8, 0x20, RZ ;  /* 0x0000002008087810 */ /* 0x000fc60007ffe0ff */
[----:B--2---:R-:W-:-:S05]  /*1590*/  FADD R19, R20, R19 ;  /* 0x0000001314137221 */ /* 0x004fca0000000000 */
[----:B------:R0:W-:Y:S02]  /*15a0*/  STG.E desc[UR10][R22.64], R19 ;  /* 0x0000001316007986 */ /* 0x0001e4000c10190a */
.L_x_2:
[----:B------:R-:W-:Y:S05]  /*15b0*/  @P0 EXIT ;  /* 0x000000000000094d */ /* 0x000fea0003800000 */
[----:B-1----:R-:W1:Y:S01]  /*15c0*/  LDC.64 R4, c[0x0][0x388] ;  /* 0x0000e200ff047b82 */ /* 0x002e620000000a00 */
[C---:B------:R-:W-:Y:S02]  /*15d0*/  LEA R9, R8.reuse, R9, 0x4 ;  /* 0x0000000908097211 */ /* 0x040fe400078e20ff */
[----:B------:R-:W-:-:S05]  /*15e0*/  LEA R7, R8, UR8, 0x4 ;  /* 0x0000000808077c11 */ /* 0x000fca000f8e20ff */
[----:B------:R-:W2:Y:S01]  /*15f0*/  LDC.64 R10, c[0x0][0x390] ;  /* 0x0000e400ff0a7b82 */ /* 0x000ea20000000a00 */
[----:B-1----:R-:W-:-:S05]  /*1600*/  IMAD.WIDE.U32 R8, R9, 0x4, R4 ;  /* 0x0000000409087825 */ /* 0x002fca00078e0004 */
        /* <DEDUP_REMOVED lines=12> */
[----:B0-----:R-:W0:Y:S04]  /*16d0*/  LDS R19, [R0+0xc0] ;  /* 0x0000c00000137984 */ /* 0x001e280000000800 */
[----:B------:R-:W-:Y:S04]  /*16e0*/  LDS R16, [R0+0x100] ;  /* 0x0001000000107984 */ /* 0x000fe80000000800 */
[----:B------:R-:W4:Y:S04]  /*16f0*/  LDS.128 R8, [R3+0x10] ;  /* 0x0000100003087984 */ /* 0x000f280000000c00 */
[----:B------:R-:W5:Y:S04]  /*1700*/  LDS R2, [R0+0x140] ;  /* 0x0001400000027984 */ /* 0x000f680000000800 */
[----:B------:R-:W-:Y:S04]  /*1710*/  LDS R20, [R0+0x1c0] ;  /* 0x0001c00000147984 */ /* 0x000fe80000000800 */
[----:B------:R-:W-:Y:S04]  /*1720*/  LDS R27, [R0+0x200] ;  /* 0x00020000001b7984 */ /* 0x000fe80000000800 */
[----:B------:R-:W-:Y:S01]  /*1730*/  LDS R18, [R0+0x240] ;  /* 0x0002400000127984 */ /* 0x000fe20000000800 */
[----:B-1----:R-:W-:-:S03]  /*1740*/  FFMA R4, R4, R15, RZ ;  /* 0x0000000f04047223 */ /* 0x002fc600000000ff */
[----:B------:R-:W-:Y:S01]  /*1750*/  LDS R25, [R0+0x280] ;  /* 0x0002800000197984 */ /* 0x000fe20000000800 */
[----:B--2---:R-:W-:-:S03]  /*1760*/  FFMA R5, R17, R5, R4 ;  /* 0x0000000511057223 */ /* 0x004fc60000000004 */
[----:B------:R-:W-:Y:S01]  /*1770*/  LDS R21, [R0+0x300] ;  /* 0x0003000000157984 */ /* 0x000fe20000000800 */
[----:B---3--:R-:W-:-:S03]  /*1780*/  FFMA R6, R14, R6, R5 ;  /* 0x000000060e067223 */ /* 0x008fc60000000005 */
[----:B------:R-:W1:Y:S01]  /*1790*/  LDS R17, [R0+0x180] ;  /* 0x0001800000117984 */ /* 0x000e620000000800 */
[----:B0-----:R-:W-:-:S03]  /*17a0*/  FFMA R7, R19, R7, R6 ;  /* 0x0000000713077223 */ /* 0x001fc60000000006 */
[----:B------:R-:W-:Y:S04]  /*17b0*/  LDS R24, [R0+0x3c0] ;  /* 0x0003c00000187984 */ /* 0x000fe80000000800 */
[----:B------:R-:W-:Y:S01]  /*17c0*/  LDS R19, [R0+0x380] ;  /* 0x0003800000137984 */ /* 0x000fe20000000800 */
[----:B----4-:R-:W-:-:S03]  /*17d0*/  FFMA R29, R8, R16, R7 ;  /* 0x00000010081d7223 */ /* 0x010fc60000000007 */
[----:B------:R-:W-:Y:S04]  /*17e0*/  LDS.128 R12, [R3+0x30] ;  /* 0x00003000030c7984 */ /* 0x000fe80000000c00 */
[----:B------:R-:W-:Y:S04]  /*17f0*/  LDS R16, [R0+0x2c0] ;  /* 0x0002c00000107984 */ /* 0x000fe80000000800 */
[----:B------:R-:W-:Y:S04]  /*1800*/  LDS R8, [R0+0x340] ;  /* 0x0003400000087984 */ /* 0x000fe80000000800 */
[----:B------:R-:W0:Y:S01]  /*1810*/  LDS.128 R4, [R3+0x20] ;  /* 0x0000200003047984 */ /* 0x000e220000000c00 */
[----:B------:R-:W-:Y:S06]  /*1820*/  BAR.SYNC.DEFER_BLOCKING 0x0 ;  /* 0x0000000000007b1d */ /* 0x000fec0000010000 */
[----:B------:R-:W2:Y:S01]  /*1830*/  LDG.E R26, desc[UR10][R22.64] ;  /* 0x0000000a161a7981 */ /* 0x000ea2000c1e1900 */
[----:B-----5:R-:W-:-:S04]  /*1840*/  FFMA R2, R2, R9, R29 ;  /* 0x0000000902027223 */ /* 0x020fc8000000001d */
[----:B-1----:R-:W-:-:S04]  /*1850*/  FFMA R17, R17, R10, R2 ;  /* 0x0000000a11117223 */ /* 0x002fc80000000002 */
[----:B------:R-:W-:-:S04]  /*1860*/  FFMA R11, R20, R11, R17 ;  /* 0x0000000b140b7223 */ /* 0x000fc80000000011 */
[----:B0-----:R-:W-:-:S04]  /*1870*/  FFMA R11, R4, R27, R11 ;  /* 0x0000001b040b7223 */ /* 0x001fc8000000000b */
[----:B------:R-:W-:-:S04]  /*1880*/  FFMA R18, R18, R5, R11 ;  /* 0x0000000512127223 */ /* 0x000fc8000000000b */
[----:B------:R-:W-:-:S04]  /*1890*/  FFMA R25, R25, R6, R18 ;  /* 0x0000000619197223 */ /* 0x000fc80000000012 */
[----:B------:R-:W-:-:S04]  /*18a0*/  FFMA R7, R16, R7, R25 ;  /* 0x0000000710077223 */ /* 0x000fc80000000019 */
[----:B------:R-:W-:-:S04]  /*18b0*/  FFMA R7, R12, R21, R7 ;  /* 0x000000150c077223 */ /* 0x000fc80000000007 */
[----:B------:R-:W-:-:S04]  /*18c0*/  FFMA R8, R8, R13, R7 ;  /* 0x0000000d08087223 */ /* 0x000fc80000000007 */
[----:B------:R-:W-:-:S04]  /*18d0*/  FFMA R19, R19, R14, R8 ;  /* 0x0000000e13137223 */ /* 0x000fc80000000008 */
[----:B------:R-:W-:-:S04]  /*18e0*/  FFMA R15, R24, R15, R19 ;  /* 0x0000000f180f7223 */ /* 0x000fc80000000013 */
[----:B--2---:R-:W-:-:S05]  /*18f0*/  FADD R15, R15, R26 ;  /* 0x0000001a0f0f7221 */ /* 0x004fca0000000000 */
[----:B------:R-:W-:Y:S01]  /*1900*/  STG.E desc[UR10][R22.64], R15 ;  /* 0x0000000f16007986 */ /* 0x000fe2000c10190a */
[----:B------:R-:W-:Y:S05]  /*1910*/  EXIT ;  /* 0x000000000000794d */ /* 0x000fea0003800000 */
.L_x_3:
[----:B------:R-:W-:-:S00]  /*1920*/  BRA `(.L_x_3) ;  /* 0xfffffffc00fc7947 */ /* 0x000fc0000383ffff */
[----:B------:R-:W-:-:S00]  /*1930*/  NOP ;  /* 0x0000000000007918 */ /* 0x000fc00000000000 */
        /* <DEDUP_REMOVED lines=12> */
.L_x_4:


//--------------------- .nv.shared._Z9matrixMulPfS_S_i --------------------------
	.section	.nv.shared._Z9matrixMulPfS_S_i,"aw",@nobits
	.sectionflags	@""
	.align	4
.nv.shared._Z9matrixMulPfS_S_i:
	.zero		3072


//--------------------- .nv.shared.reserved.0     --------------------------
	.section	.nv.shared.reserved.0,"aw",@nobits
	.weak		__nv_reservedSMEM_offset_0_alias
	.size		__nv_reservedSMEM_offset_0_alias, 0, 64
	.other		__nv_reservedSMEM_offset_0_alias,@"STO_CUDA_RESERVED_SHARED STV_DEFAULT"
__nv_reservedSMEM_offset_0_alias:
	.zero		0
	.zero		64


//--------------------- .nv.constant0._Z9matrixMulPfS_S_i --------------------------
	.section	.nv.constant0._Z9matrixMulPfS_S_i,"a",@progbits
	.sectionflags	@""
	.align	4
.nv.constant0._Z9matrixMulPfS_S_i:
	.zero		924


//--------------------- SYMBOLS --------------------------

	.type		.nv.reservedSmem.offset0,@object
	.size		.nv.reservedSmem.offset0,0x4
	.type		.nv.reservedSmem.cap,@object
	.size		.nv.reservedSmem.cap,0x4
